	.headerflags	@"EF_CUDA_TEXMODE_UNIFIED EF_CUDA_64BIT_ADDRESS EF_CUDA_ACCELERATORS EF_CUDA_SM90 EF_CUDA_VIRTUAL_SM(EF_CUDA_SM90)"
	.elftype	@"ET_EXEC"


//--------------------- .nv.info                  --------------------------
	.section	.nv.info,"",@"SHT_CUDA_INFO"
	.align	4


	//----- nvinfo : EIATTR_REGCOUNT
	.align		4
        /*0000*/ 	.byte	0x04, 0x2f
        /*0002*/ 	.short	(.L_1 - .L_0)
	.align		4
.L_0:
        /*0004*/ 	.word	index@(triton_poi_fused_convolution_13)
        /*0008*/ 	.word	0x0000000c


	//----- nvinfo : EIATTR_MIN_STACK_SIZE
	.align		4
.L_1:
        /*000c*/ 	.byte	0x04, 0x12
        /*000e*/ 	.short	(.L_3 - .L_2)
	.align		4
.L_2:
        /*0010*/ 	.word	index@(triton_poi_fused_convolution_13)
        /*0014*/ 	.word	0x00000000


	//----- nvinfo : EIATTR_FRAME_SIZE
	.align		4
.L_3:
        /*0018*/ 	.byte	0x04, 0x11
        /*001a*/ 	.short	(.L_5 - .L_4)
	.align		4
.L_4:
        /*001c*/ 	.word	index@(triton_poi_fused_convolution_13)
        /*0020*/ 	.word	0x00000000


	//----- nvinfo : EIATTR_MIN_STACK_SIZE
	.align		4
.L_5:
        /*0024*/ 	.byte	0x04, 0x12
        /*0026*/ 	.short	(.L_7 - .L_6)
	.align		4
.L_6:
        /*0028*/ 	.word	index@(triton_poi_fused_convolution_13)
        /*002c*/ 	.word	0x00000000
.L_7:


//--------------------- .nv.info.triton_poi_fused_convolution_13 --------------------------
	.section	.nv.info.triton_poi_fused_convolution_13,"",@"SHT_CUDA_INFO"
	.sectionflags	@""
	.align	4


	//----- nvinfo : EIATTR_CUDA_API_VERSION
	.align		4
        /*0000*/ 	.byte	0x04, 0x37
        /*0002*/ 	.short	(.L_9 - .L_8)
.L_8:
        /*0004*/ 	.word	0x0000007c


	//----- nvinfo : EIATTR_KPARAM_INFO
	.align		4
.L_9:
        /*0008*/ 	.byte	0x04, 0x17
        /*000a*/ 	.short	(.L_11 - .L_10)
.L_10:
        /*000c*/ 	.word	0x00000000
        /*0010*/ 	.short	0x0002
        /*0012*/ 	.short	0x0010
        /*0014*/ 	.byte	0x00, 0xf0, 0x11, 0x00


	//----- nvinfo : EIATTR_KPARAM_INFO
	.align		4
.L_11:
        /*0018*/ 	.byte	0x04, 0x17
        /*001a*/ 	.short	(.L_13 - .L_12)
.L_12:
        /*001c*/ 	.word	0x00000000
        /*0020*/ 	.short	0x0001
        /*0022*/ 	.short	0x0008
        /*0024*/ 	.byte	0x00, 0xf4, 0x21, 0x00


	//----- nvinfo : EIATTR_KPARAM_INFO
	.align		4
.L_13:
        /*0028*/ 	.byte	0x04, 0x17
        /*002a*/ 	.short	(.L_15 - .L_14)
.L_14:
        /*002c*/ 	.word	0x00000000
        /*0030*/ 	.short	0x0000
        /*0032*/ 	.short	0x0000
        /*0034*/ 	.byte	0x00, 0xf4, 0x21, 0x00


	//----- nvinfo : EIATTR_SPARSE_MMA_MASK
	.align		4
.L_15:
        /*0038*/ 	.byte	0x03, 0x50
        /*003a*/ 	.short	0x0000


	//----- nvinfo : EIATTR_MAXREG_COUNT
	.align		4
        /*003c*/ 	.byte	0x03, 0x1b
        /*003e*/ 	.short	0x00ff


	//----- nvinfo : EIATTR_EXIT_INSTR_OFFSETS
	.align		4
        /*0040*/ 	.byte	0x04, 0x1c
        /*0042*/ 	.short	(.L_17 - .L_16)


	//   ....[0]....
.L_16:
        /*0044*/ 	.word	0x00000170


	//   ....[1]....
        /*0048*/ 	.word	0x00000190


	//----- nvinfo : EIATTR_REQNTID
	.align		4
.L_17:
        /*004c*/ 	.byte	0x04, 0x10
        /*004e*/ 	.short	(.L_19 - .L_18)
.L_18:
        /*0050*/ 	.word	0x00000020
        /*0054*/ 	.word	0x00000001
        /*0058*/ 	.word	0x00000001


	//----- nvinfo : EIATTR_CBANK_PARAM_SIZE
	.align		4
.L_19:
        /*005c*/ 	.byte	0x03, 0x19
        /*005e*/ 	.short	0x0014


	//----- nvinfo : EIATTR_PARAM_CBANK
	.align		4
        /*0060*/ 	.byte	0x04, 0x0a
        /*0062*/ 	.short	(.L_21 - .L_20)
	.align		4
.L_20:
        /*0064*/ 	.word	index@(.nv.constant0.triton_poi_fused_convolution_13)
        /*0068*/ 	.short	0x0210
        /*006a*/ 	.short	0x0014


	//----- nvinfo : EIATTR_SW_WAR
	.align		4
.L_21:
        /*006c*/ 	.byte	0x04, 0x36
        /*006e*/ 	.short	(.L_23 - .L_22)
.L_22:
        /*0070*/ 	.word	0x00000008
.L_23:


//--------------------- .nv.callgraph             --------------------------
	.section	.nv.callgraph,"",@"SHT_CUDA_CALLGRAPH"
	.align	4
	.sectionentsize	8
	.align		4
        /*0000*/ 	.word	0x00000000
	.align		4
        /*0004*/ 	.word	0xffffffff
	.align		4
        /*0008*/ 	.word	0x00000000
	.align		4
        /*000c*/ 	.word	0xfffffffe
	.align		4
        /*0010*/ 	.word	0x00000000
	.align		4
        /*0014*/ 	.word	0xfffffffd
	.align		4
        /*0018*/ 	.word	0x00000000
	.align		4
        /*001c*/ 	.word	0xfffffffc


//--------------------- .text.triton_poi_fused_convolution_13 --------------------------
	.section	.text.triton_poi_fused_convolution_13,"ax",@progbits
	.align	128
        .global         triton_poi_fused_convolution_13
        .type           triton_poi_fused_convolution_13,@function
        .size           triton_poi_fused_convolution_13,(.L_x_1 - triton_poi_fused_convolution_13)
        .other          triton_poi_fused_convolution_13,@"STO_CUDA_ENTRY STV_DEFAULT"
triton_poi_fused_convolution_13:
.text.triton_poi_fused_convolution_13:
[----:B------:R-:W0:Y:S02]  /*0000*/  LDC R1, c[0x0][0x28] ;  /* 0x00000a00ff017b82 */ /* 0x000e240000000800 */
[----:B------:R-:W1:Y:S01]  /*0010*/  S2R R0, SR_TID.X ;  /* 0x0000000000007919 */ /* 0x000e620000002100 */
[----:B------:R-:W2:Y:S01]  /*0020*/  LDC.64 R2, c[0x0][0x210] ;  /* 0x00008400ff027b82 */ /* 0x000ea20000000a00 */
[----:B------:R-:W-:Y:S01]  /*0030*/  ULDC.64 UR4, c[0x0][0x208] ;  /* 0x0000820000047ab9 */ /* 0x000fe20000000a00 */
[----:B------:R-:W3:Y:S06]  /*0040*/  S2R R7, SR_CTAID.X ;  /* 0x0000000000077919 */ /* 0x000eec0000002500 */
[----:B------:R-:W4:Y:S01]  /*0050*/  LDC.64 R4, c[0x0][0x218] ;  /* 0x00008600ff047b82 */ /* 0x000f220000000a00 */
[----:B-1----:R-:W-:Y:S01]  /*0060*/  IMAD.SHL.U32 R0, R0, 0x2, RZ ;  /* 0x0000000200007824 */ /* 0x002fe200078e00ff */
[----:B---3--:R-:W-:-:S04]  /*0070*/  SHF.R.S32.HI R6, RZ, 0x19, R7 ;  /* 0x00000019ff067819 */ /* 0x008fc80000011407 */
[----:B------:R-:W-:-:S05]  /*0080*/  LOP3.LUT R0, R0, 0x3e, RZ, 0xc0, !PT ;  /* 0x0000003e00007812 */ /* 0x000fca00078ec0ff */
[----:B------:R-:W-:Y:S01]  /*0090*/  IMAD R7, R7, 0x40, R0 ;  /* 0x0000004007077824 */ /* 0x000fe200078e0200 */
[----:B------:R-:W-:-:S03]  /*00a0*/  SGXT R0, R6, 0x1 ;  /* 0x000000010600781a */ /* 0x000fc60000000200 */
[C---:B--2---:R-:W-:Y:S01]  /*00b0*/  IMAD.WIDE R2, R7.reuse, 0x4, R2 ;  /* 0x0000000407027825 */ /* 0x044fe200078e0202 */
[----:B------:R-:W-:Y:S02]  /*00c0*/  LEA.HI R0, R0, R7, RZ, 0x2 ;  /* 0x0000000700007211 */ /* 0x000fe400078f10ff */
[----:B------:R-:W-:Y:S02]  /*00d0*/  ISETP.GE.AND P0, PT, R7, 0x40, PT ;  /* 0x000000400700780c */ /* 0x000fe40003f06270 */
[----:B------:R-:W-:-:S05]  /*00e0*/  LOP3.LUT R0, R0, 0xfffffffc, RZ, 0xc0, !PT ;  /* 0xfffffffc00007812 */ /* 0x000fca00078ec0ff */
[----:B------:R-:W-:Y:S01]  /*00f0*/  IMAD.IADD R9, R7, 0x1, -R0 ;  /* 0x0000000107097824 */ /* 0x000fe200078e0a00 */
[----:B------:R-:W-:-:S03]  /*0100*/  CS2R R6, SRZ ;  /* 0x0000000000067805 */ /* 0x000fc6000001ff00 */
[----:B----4-:R-:W-:Y:S01]  /*0110*/  IMAD.WIDE R4, R9, 0x4, R4 ;  /* 0x0000000409047825 */ /* 0x010fe200078e0204 */
[----:B------:R-:W-:Y:S02]  /*0120*/  CS2R R8, SRZ ;  /* 0x0000000000087805 */ /* 0x000fe4000001ff00 */
[----:B------:R-:W2:Y:S04]  /*0130*/  @!P0 LDG.E.64 R6, desc[UR4][R2.64] ;  /* 0x0000000402068981 */ /* 0x000ea8000c1e1b00 */
[----:B------:R-:W2:Y:S02]  /*0140*/  @!P0 LDG.E.EL.64 R8, desc[UR4][R4.64] ;  /* 0x0000000404088981 */ /* 0x000ea4000c2e1b00 */
[----:B--2---:R-:W-:Y:S01]  /*0150*/  FADD R6, R8, R6 ;  /* 0x0000000608067221 */ /* 0x004fe20000000000 */
[----:B------:R-:W-:Y:S01]  /*0160*/  FADD R7, R9, R7 ;  /* 0x0000000709077221 */ /* 0x000fe20000000000 */
[----:B------:R-:W-:Y:S06]  /*0170*/  @P0 EXIT ;  /* 0x000000000000094d */ /* 0x000fec0003800000 */
[----:B------:R-:W-:Y:S01]  /*0180*/  STG.E.64 desc[UR4][R2.64], R6 ;  /* 0x0000000602007986 */ /* 0x000fe2000c101b04 */
[----:B------:R-:W-:Y:S05]  /*0190*/  EXIT ;  /* 0x000000000000794d */ /* 0x000fea0003800000 */
.L_x_0:
[----:B------:R-:W-:-:S00]  /*01a0*/  BRA `(.L_x_0) ;  /* 0xfffffffc00fc7947 */ /* 0x000fc0000383ffff */
[----:B------:R-:W-:-:S00]  /*01b0*/  NOP ;  /* 0x0000000000007918 */ /* 0x000fc00000000000 */
        /* <DEDUP_REMOVED lines=12> */
.L_x_1:


//--------------------- .nv.constant0.triton_poi_fused_convolution_13 --------------------------
	.section	.nv.constant0.triton_poi_fused_convolution_13,"a",@progbits
	.sectionflags	@""
	.align	4
.nv.constant0.triton_poi_fused_convolution_13:
	.zero		548
